	.headerflags	@"EF_CUDA_TEXMODE_UNIFIED EF_CUDA_64BIT_ADDRESS EF_CUDA_ACCELERATORS EF_CUDA_SM90 EF_CUDA_VIRTUAL_SM(EF_CUDA_SM90)"
	.elftype	@"ET_EXEC"


//--------------------- .nv.info                  --------------------------
	.section	.nv.info,"",@"SHT_CUDA_INFO"
	.align	4


	//----- nvinfo : EIATTR_REGCOUNT
	.align		4
        /*0000*/ 	.byte	0x04, 0x2f
        /*0002*/ 	.short	(.L_3 - .L_2)
	.align		4
.L_2:
        /*0004*/ 	.word	index@(triton_poi_fused__native_batch_norm_legit_no_training_silu_6)
        /*0008*/ 	.word	0x00000028


	//----- nvinfo : EIATTR_MIN_STACK_SIZE
	.align		4
.L_3:
        /*000c*/ 	.byte	0x04, 0x12
        /*000e*/ 	.short	(.L_5 - .L_4)
	.align		4
.L_4:
        /*0010*/ 	.word	index@(triton_poi_fused__native_batch_norm_legit_no_training_silu_6)
        /*0014*/ 	.word	0x00000000


	//----- nvinfo : EIATTR_FRAME_SIZE
	.align		4
.L_5:
        /*0018*/ 	.byte	0x04, 0x11
        /*001a*/ 	.short	(.L_7 - .L_6)
	.align		4
.L_6:
        /*001c*/ 	.word	index@(triton_poi_fused__native_batch_norm_legit_no_training_silu_6)
        /*0020*/ 	.word	0x00000000


	//----- nvinfo : EIATTR_MIN_STACK_SIZE
	.align		4
.L_7:
        /*0024*/ 	.byte	0x04, 0x12
        /*0026*/ 	.short	(.L_9 - .L_8)
	.align		4
.L_8:
        /*0028*/ 	.word	index@(triton_poi_fused__native_batch_norm_legit_no_training_silu_6)
        /*002c*/ 	.word	0x00000000
.L_9:


//--------------------- .nv.info.triton_poi_fused__native_batch_norm_legit_no_training_silu_6 --------------------------
	.section	.nv.info.triton_poi_fused__native_batch_norm_legit_no_training_silu_6,"",@"SHT_CUDA_INFO"
	.sectionflags	@""
	.align	4


	//----- nvinfo : EIATTR_CUDA_API_VERSION
	.align		4
        /*0000*/ 	.byte	0x04, 0x37
        /*0002*/ 	.short	(.L_11 - .L_10)
.L_10:
        /*0004*/ 	.word	0x0000007c


	//----- nvinfo : EIATTR_KPARAM_INFO
	.align		4
.L_11:
        /*0008*/ 	.byte	0x04, 0x17
        /*000a*/ 	.short	(.L_13 - .L_12)
.L_12:
        /*000c*/ 	.word	0x00000000
        /*0010*/ 	.short	0x0007
        /*0012*/ 	.short	0x0034
        /*0014*/ 	.byte	0x00, 0xf0, 0x11, 0x00


	//----- nvinfo : EIATTR_KPARAM_INFO
	.align		4
.L_13:
        /*0018*/ 	.byte	0x04, 0x17
        /*001a*/ 	.short	(.L_15 - .L_14)
.L_14:
        /*001c*/ 	.word	0x00000000
        /*0020*/ 	.short	0x0006
        /*0022*/ 	.short	0x0030
        /*0024*/ 	.byte	0x00, 0xf0, 0x11, 0x00


	//----- nvinfo : EIATTR_KPARAM_INFO
	.align		4
.L_15:
        /*0028*/ 	.byte	0x04, 0x17
        /*002a*/ 	.short	(.L_17 - .L_16)
.L_16:
        /*002c*/ 	.word	0x00000000
        /*0030*/ 	.short	0x0005
        /*0032*/ 	.short	0x0028
        /*0034*/ 	.byte	0x00, 0xf4, 0x21, 0x00


	//----- nvinfo : EIATTR_KPARAM_INFO
	.align		4
.L_17:
        /*0038*/ 	.byte	0x04, 0x17
        /*003a*/ 	.short	(.L_19 - .L_18)
.L_18:
        /*003c*/ 	.word	0x00000000
        /*0040*/ 	.short	0x0004
        /*0042*/ 	.short	0x0020
        /*0044*/ 	.byte	0x00, 0xf4, 0x21, 0x00


	//----- nvinfo : EIATTR_KPARAM_INFO
	.align		4
.L_19:
        /*0048*/ 	.byte	0x04, 0x17
        /*004a*/ 	.short	(.L_21 - .L_20)
.L_20:
        /*004c*/ 	.word	0x00000000
        /*0050*/ 	.short	0x0003
        /*0052*/ 	.short	0x0018
        /*0054*/ 	.byte	0x00, 0xf4, 0x21, 0x00


	//----- nvinfo : EIATTR_KPARAM_INFO
	.align		4
.L_21:
        /*0058*/ 	.byte	0x04, 0x17
        /*005a*/ 	.short	(.L_23 - .L_22)
.L_22:
        /*005c*/ 	.word	0x00000000
        /*0060*/ 	.short	0x0002
        /*0062*/ 	.short	0x0010
        /*0064*/ 	.byte	0x00, 0xf4, 0x21, 0x00


	//----- nvinfo : EIATTR_KPARAM_INFO
	.align		4
.L_23:
        /*0068*/ 	.byte	0x04, 0x17
        /*006a*/ 	.short	(.L_25 - .L_24)
.L_24:
        /*006c*/ 	.word	0x00000000
        /*0070*/ 	.short	0x0001
        /*0072*/ 	.short	0x0008
        /*0074*/ 	.byte	0x00, 0xf4, 0x21, 0x00


	//----- nvinfo : EIATTR_KPARAM_INFO
	.align		4
.L_25:
        /*0078*/ 	.byte	0x04, 0x17
        /*007a*/ 	.short	(.L_27 - .L_26)
.L_26:
        /*007c*/ 	.word	0x00000000
        /*0080*/ 	.short	0x0000
        /*0082*/ 	.short	0x0000
        /*0084*/ 	.byte	0x00, 0xf4, 0x21, 0x00


	//----- nvinfo : EIATTR_SPARSE_MMA_MASK
	.align		4
.L_27:
        /*0088*/ 	.byte	0x03, 0x50
        /*008a*/ 	.short	0x0000


	//----- nvinfo : EIATTR_MAXREG_COUNT
	.align		4
        /*008c*/ 	.byte	0x03, 0x1b
        /*008e*/ 	.short	0x00ff


	//----- nvinfo : EIATTR_EXIT_INSTR_OFFSETS
	.align		4
        /*0090*/ 	.byte	0x04, 0x1c
        /*0092*/ 	.short	(.L_29 - .L_28)


	//   ....[0]....
.L_28:
        /*0094*/ 	.word	0x00001b80


	//   ....[1]....
        /*0098*/ 	.word	0x00001bd0


	//----- nvinfo : EIATTR_REQNTID
	.align		4
.L_29:
        /*009c*/ 	.byte	0x04, 0x10
        /*009e*/ 	.short	(.L_31 - .L_30)
.L_30:
        /*00a0*/ 	.word	0x00000100
        /*00a4*/ 	.word	0x00000001
        /*00a8*/ 	.word	0x00000001


	//----- nvinfo : EIATTR_CBANK_PARAM_SIZE
	.align		4
.L_31:
        /*00ac*/ 	.byte	0x03, 0x19
        /*00ae*/ 	.short	0x0038


	//----- nvinfo : EIATTR_PARAM_CBANK
	.align		4
        /*00b0*/ 	.byte	0x04, 0x0a
        /*00b2*/ 	.short	(.L_33 - .L_32)
	.align		4
.L_32:
        /*00b4*/ 	.word	index@(.nv.constant0.triton_poi_fused__native_batch_norm_legit_no_training_silu_6)
        /*00b8*/ 	.short	0x0210
        /*00ba*/ 	.short	0x0038


	//----- nvinfo : EIATTR_SW_WAR
	.align		4
.L_33:
        /*00bc*/ 	.byte	0x04, 0x36
        /*00be*/ 	.short	(.L_35 - .L_34)
.L_34:
        /*00c0*/ 	.word	0x00000008
.L_35:


//--------------------- .nv.callgraph             --------------------------
	.section	.nv.callgraph,"",@"SHT_CUDA_CALLGRAPH"
	.align	4
	.sectionentsize	8
	.align		4
        /*0000*/ 	.word	0x00000000
	.align		4
        /*0004*/ 	.word	0xffffffff
	.align		4
        /*0008*/ 	.word	0x00000000
	.align		4
        /*000c*/ 	.word	0xfffffffe
	.align		4
        /*0010*/ 	.word	0x00000000
	.align		4
        /*0014*/ 	.word	0xfffffffd
	.align		4
        /*0018*/ 	.word	0x00000000
	.align		4
        /*001c*/ 	.word	0xfffffffc


//--------------------- .nv.constant4             --------------------------
	.section	.nv.constant4,"a",@progbits
	.align	8
	.align		8
.nv.constant4:
        /*0000*/ 	.dword	_$_str
	.align		8
        /*0008*/ 	.dword	_$_str_$_2


//--------------------- .text.triton_poi_fused__native_batch_norm_legit_no_training_silu_6 --------------------------
	.section	.text.triton_poi_fused__native_batch_norm_legit_no_training_silu_6,"ax",@progbits
	.sectionflags	@"SHF_BARRIERS=1"
	.align	128
        .global         triton_poi_fused__native_batch_norm_legit_no_training_silu_6
        .type           triton_poi_fused__native_batch_norm_legit_no_training_silu_6,@function
        .size           triton_poi_fused__native_batch_norm_legit_no_training_silu_6,(.L_x_1 - triton_poi_fused__native_batch_norm_legit_no_training_silu_6)
        .other          triton_poi_fused__native_batch_norm_legit_no_training_silu_6,@"STO_CUDA_ENTRY STV_DEFAULT"
triton_poi_fused__native_batch_norm_legit_no_training_silu_6:
.text.triton_poi_fused__native_batch_norm_legit_no_training_silu_6:
[----:B------:R-:W0:Y:S01]  /*0000*/  LDC R1, c[0x0][0x28] ;  /* 0x00000a00ff017b82 */ /* 0x000e220000000800 */
[----:B------:R-:W1:Y:S07]  /*0010*/  S2R R0, SR_TID.X ;  /* 0x0000000000007919 */ /* 0x000e6e0000002100 */
[----:B------:R-:W2:Y:S01]  /*0020*/  LDC.64 R28, c[0x0][0x210] ;  /* 0x00008400ff1c7b82 */ /* 0x000ea20000000a00 */
[----:B------:R-:W-:Y:S01]  /*0030*/  CS2R R6, SRZ ;  /* 0x0000000000067805 */ /* 0x000fe2000001ff00 */
[----:B------:R-:W-:Y:S01]  /*0040*/  ULDC.64 UR6, c[0x0][0x208] ;  /* 0x0000820000067ab9 */ /* 0x000fe20000000a00 */
[----:B------:R-:W3:Y:S01]  /*0050*/  S2R R3, SR_CTAID.X ;  /* 0x0000000000037919 */ /* 0x000ee20000002500 */
[----:B------:R-:W4:Y:S04]  /*0060*/  S2R R2, SR_CTAID.Y ;  /* 0x0000000000027919 */ /* 0x000f280000002600 */
[----:B------:R-:W5:Y:S08]  /*0070*/  LDC.64 R36, c[0x0][0x220] ;  /* 0x00008800ff247b82 */ /* 0x000f700000000a00 */
[----:B------:R-:W5:Y:S01]  /*0080*/  LDC.64 R26, c[0x0][0x218] ;  /* 0x00008600ff1a7b82 */ /* 0x000f620000000a00 */
[----:B-1----:R-:W-:-:S02]  /*0090*/  SHF.R.U32.HI R32, RZ, 0x4, R0 ;  /* 0x00000004ff207819 */ /* 0x002fc40000011600 */
[----:B------:R-:W-:Y:S02]  /*00a0*/  SHF.L.U32 R0, R0, 0x2, RZ ;  /* 0x0000000200007819 */ /* 0x000fe400000006ff */
[----:B---3--:R-:W-:Y:S02]  /*00b0*/  SHF.L.U32 R3, R3, 0x6, RZ ;  /* 0x0000000603037819 */ /* 0x008fe400000006ff */
[----:B------:R-:W-:Y:S02]  /*00c0*/  SGXT.U32 R32, R32, 0x4 ;  /* 0x000000042020781a */ /* 0x000fe40000000000 */
[----:B----4-:R-:W-:Y:S02]  /*00d0*/  SHF.L.U32 R33, R2, 0x6, RZ ;  /* 0x0000000602217819 */ /* 0x010fe400000006ff */
[----:B------:R-:W-:Y:S02]  /*00e0*/  LOP3.LUT R34, R3, 0x3c, R0, 0xf8, !PT ;  /* 0x0000003c03227812 */ /* 0x000fe400078ef800 */
[----:B------:R-:W-:-:S02]  /*00f0*/  LOP3.LUT R5, R33, 0x10, R32, 0xfe, !PT ;  /* 0x0000001021057812 */ /* 0x000fc400078efe20 */
[----:B------:R-:W-:Y:S02]  /*0100*/  ISETP.GE.AND P0, PT, R34, 0x40, PT ;  /* 0x000000402200780c */ /* 0x000fe40003f06270 */
[----:B------:R-:W-:Y:S02]  /*0110*/  LOP3.LUT R21, R33, 0x30, R32, 0xfe, !PT ;  /* 0x0000003021157812 */ /* 0x000fe400078efe20 */
[-C--:B------:R-:W-:Y:S02]  /*0120*/  LEA R17, R5, R34.reuse, 0x6 ;  /* 0x0000002205117211 */ /* 0x080fe400078e30ff */
[----:B------:R-:W-:Y:S02]  /*0130*/  CS2R R4, SRZ ;  /* 0x0000000000047805 */ /* 0x000fe4000001ff00 */
[----:B------:R-:W-:Y:S02]  /*0140*/  LOP3.LUT R19, R33, 0x20, R32, 0xfe, !PT ;  /* 0x0000002021137812 */ /* 0x000fe400078efe20 */
[-C--:B------:R-:W-:Y:S01]  /*0150*/  LEA R21, R21, R34.reuse, 0x6 ;  /* 0x0000002215157211 */ /* 0x080fe200078e30ff */
[----:B--2---:R-:W-:Y:S01]  /*0160*/  IMAD.WIDE R16, R17, 0x4, R28 ;  /* 0x0000000411107825 */ /* 0x004fe200078e021c */
[----:B------:R-:W-:-:S02]  /*0170*/  LEA R19, R19, R34, 0x6 ;  /* 0x0000002213137211 */ /* 0x000fc400078e30ff */
[----:B------:R-:W-:Y:S01]  /*0180*/  CS2R R22, SRZ ;  /* 0x0000000000167805 */ /* 0x000fe2000001ff00 */
[----:B------:R-:W-:Y:S01]  /*0190*/  IMAD.WIDE R24, R21, 0x4, R28 ;  /* 0x0000000415187825 */ /* 0x000fe200078e021c */
[----:B------:R-:W-:Y:S01]  /*01a0*/  CS2R R20, SRZ ;  /* 0x0000000000147805 */ /* 0x000fe2000001ff00 */
[----:B------:R1:W2:Y:S01]  /*01b0*/  @!P0 LDG.E.EL.128 R4, desc[UR6][R16.64] ;  /* 0x0000000610048981 */ /* 0x0002a2000c2e1d00 */
[----:B------:R-:W-:Y:S01]  /*01c0*/  LOP3.LUT R35, R33, R32, RZ, 0xfc, !PT ;  /* 0x0000002021237212 */ /* 0x000fe200078efcff */
[----:B-----5:R-:W-:Y:S01]  /*01d0*/  IMAD.WIDE R36, R34, 0x4, R36 ;  /* 0x0000000422247825 */ /* 0x020fe200078e0224 */
[----:B------:R-:W-:Y:S02]  /*01e0*/  CS2R R8, SRZ ;  /* 0x0000000000087805 */ /* 0x000fe4000001ff00 */
[----:B------:R-:W-:Y:S02]  /*01f0*/  CS2R R10, SRZ ;  /* 0x00000000000a7805 */ /* 0x000fe4000001ff00 */
[----:B------:R-:W-:Y:S01]  /*0200*/  CS2R R12, SRZ ;  /* 0x00000000000c7805 */ /* 0x000fe2000001ff00 */
[----:B------:R-:W-:Y:S01]  /*0210*/  IMAD.WIDE R30, R19, 0x4, R28 ;  /* 0x00000004131e7825 */ /* 0x000fe200078e021c */
[----:B------:R-:W-:-:S02]  /*0220*/  CS2R R14, SRZ ;  /* 0x00000000000e7805 */ /* 0x000fc4000001ff00 */
[----:B------:R-:W-:Y:S02]  /*0230*/  CS2R R18, SRZ ;  /* 0x0000000000127805 */ /* 0x000fe4000001ff00 */
[----:B-1----:R-:W-:Y:S01]  /*0240*/  CS2R R16, SRZ ;  /* 0x0000000000107805 */ /* 0x002fe2000001ff00 */
[----:B0-----:R-:W-:Y:S01]  /*0250*/  IMAD.WIDE R26, R34, 0x4, R26 ;  /* 0x00000004221a7825 */ /* 0x001fe200078e021a */
[----:B------:R-:W-:Y:S01]  /*0260*/  LEA R35, R35, R34, 0x6 ;  /* 0x0000002223237211 */ /* 0x000fe200078e30ff */
[----:B------:R-:W3:Y:S04]  /*0270*/  @!P0 LDG.E.EL.128 R20, desc[UR6][R36.64] ;  /* 0x0000000624148981 */ /* 0x000ee8000c2e1d00 */
[----:B------:R0:W4:Y:S01]  /*0280*/  @!P0 LDG.E.EL.128 R8, desc[UR6][R30.64] ;  /* 0x000000061e088981 */ /* 0x000122000c2e1d00 */
[----:B------:R-:W-:-:S03]  /*0290*/  IMAD.WIDE R28, R35, 0x4, R28 ;  /* 0x00000004231c7825 */ /* 0x000fc600078e021c */
[----:B------:R1:W5:Y:S04]  /*02a0*/  @!P0 LDG.E.EL.128 R12, desc[UR6][R24.64] ;  /* 0x00000006180c8981 */ /* 0x000368000c2e1d00 */
[----:B------:R1:W4:Y:S01]  /*02b0*/  @!P0 LDG.E.EL.128 R16, desc[UR6][R26.64] ;  /* 0x000000061a108981 */ /* 0x000322000c2e1d00 */
[----:B0-----:R-:W0:Y:S01]  /*02c0*/  LDC.64 R30, c[0x0][0x228] ;  /* 0x00008a00ff1e7b82 */ /* 0x001e220000000a00 */
[----:B-1----:R-:W-:Y:S02]  /*02d0*/  CS2R R24, SRZ ;  /* 0x0000000000187805 */ /* 0x002fe4000001ff00 */
[----:B------:R-:W-:-:S06]  /*02e0*/  CS2R R26, SRZ ;  /* 0x00000000001a7805 */ /* 0x000fcc000001ff00 */
[----:B------:R1:W5:Y:S01]  /*02f0*/  @!P0 LDG.E.EL.128 R24, desc[UR6][R28.64] ;  /* 0x000000061c188981 */ /* 0x000362000c2e1d00 */
[----:B0-----:R-:W-:Y:S01]  /*0300*/  IMAD.WIDE R36, R34, 0x4, R30 ;  /* 0x0000000422247825 */ /* 0x001fe200078e021e */
[----:B-1----:R-:W-:Y:S02]  /*0310*/  CS2R R28, SRZ ;  /* 0x00000000001c7805 */ /* 0x002fe4000001ff00 */
[----:B------:R-:W-:-:S06]  /*0320*/  CS2R R30, SRZ ;  /* 0x00000000001e7805 */ /* 0x000fcc000001ff00 */
[----:B------:R0:W5:Y:S01]  /*0330*/  @!P0 LDG.E.EL.128 R28, desc[UR6][R36.64] ;  /* 0x00000006241c8981 */ /* 0x000162000c2e1d00 */
[----:B---3--:R-:W-:Y:S01]  /*0340*/  FADD R35, R20, 9.9999997473787516356e-06 ;  /* 0x3727c5ac14237421 */ /* 0x008fe20000000000 */
[----:B------:R-:W-:Y:S01]  /*0350*/  FADD R22, R22, 9.9999997473787516356e-06 ;  /* 0x3727c5ac16167421 */ /* 0x000fe20000000000 */
[C---:B----4-:R-:W-:Y:S02]  /*0360*/  FADD R20, -R19.reuse, R11 ;  /* 0x0000000b13147221 */ /* 0x050fe40000000100 */
[----:B------:R-:W1:Y:S01]  /*0370*/  MUFU.SQRT R11, R35 ;  /* 0x00000023000b7308 */ /* 0x000e620000002000 */
[C---:B--2---:R-:W-:Y:S01]  /*0380*/  FADD R7, -R19.reuse, R7 ;  /* 0x0000000713077221 */ /* 0x044fe20000000100 */
[C---:B-----5:R-:W-:Y:S01]  /*0390*/  FADD R15, -R19.reuse, R15 ;  /* 0x0000000f130f7221 */ /* 0x060fe20000000100 */
[C---:B------:R-:W-:Y:S01]  /*03a0*/  FADD R6, -R18.reuse, R6 ;  /* 0x0000000612067221 */ /* 0x040fe20000000100 */
[C---:B------:R-:W-:Y:S01]  /*03b0*/  FADD R14, -R18.reuse, R14 ;  /* 0x0000000e120e7221 */ /* 0x040fe20000000100 */
[----:B------:R-:W-:Y:S01]  /*03c0*/  FADD R27, -R19, R27 ;  /* 0x0000001b131b7221 */ /* 0x000fe20000000100 */
[C---:B------:R-:W-:Y:S01]  /*03d0*/  FADD R19, -R18.reuse, R10 ;  /* 0x0000000a12137221 */ /* 0x040fe20000000100 */
[----:B------:R-:W-:Y:S01]  /*03e0*/  FADD R10, R21, 9.9999997473787516356e-06 ;  /* 0x3727c5ac150a7421 */ /* 0x000fe20000000000 */
[----:B------:R-:W-:-:S02]  /*03f0*/  FADD R26, -R18, R26 ;  /* 0x0000001a121a7221 */ /* 0x000fc40000000100 */
[----:B------:R-:W2:Y:S01]  /*0400*/  MUFU.SQRT R18, R22 ;  /* 0x0000001600127308 */ /* 0x000ea20000002000 */
[C---:B-1----:R-:W-:Y:S02]  /*0410*/  FSETP.GT.AND P5, PT, R11.reuse, 8.50705917302346158658e+37, PT ;  /* 0x7e8000000b00780b */ /* 0x042fe40003fa4000 */
[----:B------:R-:W-:-:S05]  /*0420*/  FSETP.GEU.AND P6, PT, R11, 1.175494350822287508e-38, PT ;  /* 0x008000000b00780b */ /* 0x000fca0003fce000 */
[----:B------:R-:W1:Y:S01]  /*0430*/  MUFU.SQRT R10, R10 ;  /* 0x0000000a000a7308 */ /* 0x000e620000002000 */
[----:B------:R-:W-:Y:S01]  /*0440*/  FADD R23, R23, 9.9999997473787516356e-06 ;  /* 0x3727c5ac17177421 */ /* 0x000fe20000000000 */
[C---:B------:R-:W-:Y:S01]  /*0450*/  FADD R5, -R17.reuse, R5 ;  /* 0x0000000511057221 */ /* 0x040fe20000000100 */
[C---:B------:R-:W-:Y:S01]  /*0460*/  FADD R21, -R17.reuse, R9 ;  /* 0x0000000911157221 */ /* 0x040fe20000000100 */
[C---:B------:R-:W-:Y:S01]  /*0470*/  FADD R13, -R17.reuse, R13 ;  /* 0x0000000d110d7221 */ /* 0x040fe20000000100 */
[----:B------:R-:W-:Y:S01]  /*0480*/  FADD R25, -R17, R25 ;  /* 0x0000001911197221 */ /* 0x000fe20000000100 */
[----:B------:R-:W-:Y:S01]  /*0490*/  FADD R17, -R16, R8 ;  /* 0x0000000810117221 */ /* 0x000fe20000000100 */
[----:B------:R-:W-:Y:S01]  /*04a0*/  @P5 FMUL R11, R11, 0.25 ;  /* 0x3e8000000b0b5820 */ /* 0x000fe20000400000 */
[----:B--2---:R-:W-:Y:S01]  /*04b0*/  FSETP.GT.AND P3, PT, R18, 8.50705917302346158658e+37, PT ;  /* 0x7e8000001200780b */ /* 0x004fe20003f64000 */
[----:B------:R-:W2:Y:S01]  /*04c0*/  MUFU.SQRT R8, R23 ;  /* 0x0000001700087308 */ /* 0x000ea20000002000 */
[----:B------:R-:W-:Y:S01]  /*04d0*/  FADD R22, -R16, R12 ;  /* 0x0000000c10167221 */ /* 0x000fe20000000100 */
[----:B------:R-:W-:Y:S01]  /*04e0*/  @!P6 FMUL R11, R11, 16777216 ;  /* 0x4b8000000b0be820 */ /* 0x000fe20000400000 */
[----:B------:R-:W-:Y:S01]  /*04f0*/  HFMA2.MMA R12, -RZ, RZ, 1.625, 0 ;  /* 0x3e800000ff0c7435 */ /* 0x000fe200000001ff */
[----:B-1----:R-:W-:-:S02]  /*0500*/  FSETP.GT.AND P1, PT, R10, 8.50705917302346158658e+37, PT ;  /* 0x7e8000000a00780b */ /* 0x002fc40003f24000 */
[----:B------:R-:W-:Y:S02]  /*0510*/  FSETP.GEU.AND P4, PT, R18, 1.175494350822287508e-38, PT ;  /* 0x008000001200780b */ /* 0x000fe40003f8e000 */
[----:B------:R-:W-:Y:S01]  /*0520*/  FSETP.GEU.AND P2, PT, R10, 1.175494350822287508e-38, PT ;  /* 0x008000000a00780b */ /* 0x000fe20003f4e000 */
[----:B------:R-:W1:Y:S01]  /*0530*/  MUFU.RCP R11, R11 ;  /* 0x0000000b000b7308 */ /* 0x000e620000001000 */
[C---:B------:R-:W-:Y:S01]  /*0540*/  FADD R4, -R16.reuse, R4 ;  /* 0x0000000410047221 */ /* 0x040fe20000000100 */
[----:B0-----:R-:W-:Y:S01]  /*0550*/  FADD R36, -R16, R24 ;  /* 0x0000001810247221 */ /* 0x001fe20000000100 */
[----:B------:R-:W-:Y:S01]  /*0560*/  @P3 FMUL R18, R18, 0.25 ;  /* 0x3e80000012123820 */ /* 0x000fe20000400000 */
[----:B------:R-:W-:Y:S02]  /*0570*/  FSEL R16, R12, 1, P5 ;  /* 0x3f8000000c107808 */ /* 0x000fe40002800000 */
[----:B--2---:R-:W-:Y:S02]  /*0580*/  FSETP.GT.AND P5, PT, R8, 8.50705917302346158658e+37, PT ;  /* 0x7e8000000800780b */ /* 0x004fe40003fa4000 */
[----:B------:R-:W-:Y:S01]  /*0590*/  @P1 FMUL R10, R10, 0.25 ;  /* 0x3e8000000a0a1820 */ /* 0x000fe20000400000 */
[----:B------:R-:W-:Y:S01]  /*05a0*/  FSEL R9, R12, 1, P1 ;  /* 0x3f8000000c097808 */ /* 0x000fe20000800000 */
[----:B------:R-:W-:Y:S01]  /*05b0*/  @!P4 FMUL R18, R18, 16777216 ;  /* 0x4b8000001212c820 */ /* 0x000fe20000400000 */
[----:B------:R-:W-:Y:S01]  /*05c0*/  FSETP.GEU.AND P1, PT, R8, 1.175494350822287508e-38, PT ;  /* 0x008000000800780b */ /* 0x000fe20003f2e000 */
[----:B------:R-:W-:Y:S01]  /*05d0*/  @!P2 FMUL R10, R10, 16777216 ;  /* 0x4b8000000a0aa820 */ /* 0x000fe20000400000 */
[----:B------:R-:W-:Y:S01]  /*05e0*/  @!P6 FMUL R16, R16, 16777216 ;  /* 0x4b8000001010e820 */ /* 0x000fe20000400000 */
[----:B------:R-:W0:Y:S03]  /*05f0*/  MUFU.RCP R35, R18 ;  /* 0x0000001200237308 */ /* 0x000e260000001000 */
[----:B-1----:R-:W-:Y:S01]  /*0600*/  FMUL R11, R11, R16 ;  /* 0x000000100b0b7220 */ /* 0x002fe20000400000 */
[----:B------:R-:W-:-:S04]  /*0610*/  FSEL R16, R12, 1, P3 ;  /* 0x3f8000000c107808 */ /* 0x000fc80001800000 */
[----:B------:R-:W1:Y:S01]  /*0620*/  MUFU.RCP R24, R10 ;  /* 0x0000000a00187308 */ /* 0x000e620000001000 */
[----:B------:R-:W-:Y:S01]  /*0630*/  @P5 FMUL R8, R8, 0.25 ;  /* 0x3e80000008085820 */ /* 0x000fe20000400000 */
[----:B------:R-:W-:Y:S01]  /*0640*/  @!P4 FMUL R16, R16, 16777216 ;  /* 0x4b8000001010c820 */ /* 0x000fe20000400000 */
[----:B------:R-:W-:Y:S02]  /*0650*/  @!P2 FMUL R9, R9, 16777216 ;  /* 0x4b8000000909a820 */ /* 0x000fe40000400000 */
[----:B------:R-:W-:Y:S01]  /*0660*/  @!P1 FMUL R8, R8, 16777216 ;  /* 0x4b80000008089820 */ /* 0x000fe20000400000 */
[----:B0-----:R-:W-:-:S03]  /*0670*/  FMUL R35, R35, R16 ;  /* 0x0000001023237220 */ /* 0x001fc60000400000 */
[----:B------:R0:W2:Y:S01]  /*0680*/  MUFU.RCP R16, R8 ;  /* 0x0000000800107308 */ /* 0x0000a20000001000 */
[----:B-1----:R-:W-:Y:S02]  /*0690*/  FMUL R24, R24, R9 ;  /* 0x0000000918187220 */ /* 0x002fe40000400000 */
[----:B0-----:R-:W0:Y:S01]  /*06a0*/  LDC.64 R8, c[0x0][0x230] ;  /* 0x00008c00ff087b82 */ /* 0x001e220000000a00 */
[----:B------:R-:W-:-:S05]  /*06b0*/  FSEL R23, R12, 1, P5 ;  /* 0x3f8000000c177808 */ /* 0x000fca0002800000 */
[----:B------:R-:W-:Y:S01]  /*06c0*/  @!P1 FMUL R23, R23, 16777216 ;  /* 0x4b80000017179820 */ /* 0x000fe20000400000 */
[----:B------:R-:W-:Y:S01]  /*06d0*/  FMUL R37, R4, R11 ;  /* 0x0000000b04257220 */ /* 0x000fe20000400000 */
[-C--:B------:R-:W-:Y:S02]  /*06e0*/  FMUL R4, R25, R24.reuse ;  /* 0x0000001819047220 */ /* 0x080fe40000400000 */
[----:B--2---:R-:W-:Y:S01]  /*06f0*/  FMUL R16, R16, R23 ;  /* 0x0000001710107220 */ /* 0x004fe20000400000 */
[-C--:B------:R-:W-:Y:S01]  /*0700*/  FMUL R23, R36, R11.reuse ;  /* 0x0000000b24177220 */ /* 0x080fe20000400000 */
[-C--:B------:R-:W-:Y:S01]  /*0710*/  FMUL R18, R5, R24.reuse ;  /* 0x0000001805127220 */ /* 0x080fe20000400000 */
[-C--:B------:R-:W-:Y:S01]  /*0720*/  FMUL R36, R21, R24.reuse ;  /* 0x0000001815247220 */ /* 0x080fe20000400000 */
[----:B------:R-:W-:Y:S01]  /*0730*/  FMUL R13, R13, R24 ;  /* 0x000000180d0d7220 */ /* 0x000fe20000400000 */
[-C--:B------:R-:W-:Y:S01]  /*0740*/  FMUL R17, R17, R11.reuse ;  /* 0x0000000b11117220 */ /* 0x080fe20000400000 */
[----:B------:R-:W-:Y:S01]  /*0750*/  FMUL R22, R22, R11 ;  /* 0x0000000b16167220 */ /* 0x000fe20000400000 */
[----:B------:R-:W-:Y:S01]  /*0760*/  CS2R R10, SRZ ;  /* 0x00000000000a7805 */ /* 0x000fe2000001ff00 */
[----:B0-----:R-:W-:Y:S01]  /*0770*/  IMAD.WIDE R24, R34, 0x4, R8 ;  /* 0x0000000422187825 */ /* 0x001fe200078e0208 */
[----:B------:R-:W-:-:S06]  /*0780*/  CS2R R8, SRZ ;  /* 0x0000000000087805 */ /* 0x000fcc000001ff00 */
[----:B------:R-:W2:Y:S01]  /*0790*/  @!P0 LDG.E.EL.128 R8, desc[UR6][R24.64] ;  /* 0x0000000618088981 */ /* 0x000ea2000c2e1d00 */
[-C--:B------:R-:W-:Y:S01]  /*07a0*/  FMUL R5, R26, R35.reuse ;  /* 0x000000231a057220 */ /* 0x080fe20000400000 */
[----:B------:R-:W-:Y:S01]  /*07b0*/  FMUL R19, R19, R35 ;  /* 0x0000002313137220 */ /* 0x000fe20000400000 */
[----:B------:R-:W-:Y:S01]  /*07c0*/  FMUL R20, R20, R16 ;  /* 0x0000001014147220 */ /* 0x000fe20000400000 */
[----:B------:R-:W0:Y:S01]  /*07d0*/  S2UR UR5, SR_CgaCtaId ;  /* 0x00000000000579c3 */ /* 0x000e220000008800 */
[----:B------:R-:W-:Y:S02]  /*07e0*/  UMOV UR4, 0x400 ;  /* 0x0000040000047882 */ /* 0x000fe40000000000 */
[----:B0-----:R-:W-:Y:S01]  /*07f0*/  UPRMT UR4, UR5, 0x654, UR4 ;  /* 0x0000065405047896 */ /* 0x001fe20008000004 */
[----:B--2---:R-:W-:-:S04]  /*0800*/  FFMA R23, R23, R28, R8 ;  /* 0x0000001c17177223 */ /* 0x004fc80000000008 */
[----:B------:R-:W-:Y:S01]  /*0810*/  FADD R34, RZ, -R23 ;  /* 0x80000017ff227221 */ /* 0x000fe20000000000 */
[----:B------:R-:W-:-:S03]  /*0820*/  FFMA R4, R4, R29, R9 ;  /* 0x0000001d04047223 */ /* 0x000fc60000000009 */
[----:B------:R-:W-:Y:S01]  /*0830*/  FMUL R34, R34, 1.4426950216293334961 ;  /* 0x3fb8aa3b22227820 */ /* 0x000fe20000400000 */
[----:B------:R-:W-:-:S04]  /*0840*/  FADD R21, RZ, -R4 ;  /* 0x80000004ff157221 */ /* 0x000fc80000000000 */
[----:B------:R-:W-:Y:S01]  /*0850*/  FSETP.GEU.AND P0, PT, R34, -126, PT ;  /* 0xc2fc00002200780b */ /* 0x000fe20003f0e000 */
[----:B------:R-:W-:Y:S01]  /*0860*/  FMUL R21, R21, 1.4426950216293334961 ;  /* 0x3fb8aa3b15157820 */ /* 0x000fe20000400000 */
[----:B------:R-:W-:-:S04]  /*0870*/  FFMA R5, R5, R30, R10 ;  /* 0x0000001e05057223 */ /* 0x000fc8000000000a */
[----:B------:R-:W-:Y:S01]  /*0880*/  FSETP.GEU.AND P1, PT, R21, -126, PT ;  /* 0xc2fc00001500780b */ /* 0x000fe20003f2e000 */
[-CC-:B------:R-:W-:Y:S01]  /*0890*/  FFMA R18, R18, R29.reuse, R9.reuse ;  /* 0x0000001d12127223 */ /* 0x180fe20000000009 */
[-CC-:B------:R-:W-:Y:S01]  /*08a0*/  FFMA R36, R36, R29.reuse, R9.reuse ;  /* 0x0000001d24247223 */ /* 0x180fe20000000009 */
[----:B------:R-:W-:Y:S01]  /*08b0*/  FFMA R13, R13, R29, R9 ;  /* 0x0000001d0d0d7223 */ /* 0x000fe20000000009 */
[----:B------:R-:W-:Y:S01]  /*08c0*/  FMUL R9, R6, R35 ;  /* 0x0000002306097220 */ /* 0x000fe20000400000 */
[----:B------:R-:W-:Y:S02]  /*08d0*/  FADD R24, RZ, -R5 ;  /* 0x80000005ff187221 */ /* 0x000fe40000000000 */
[----:B------:R-:W-:Y:S01]  /*08e0*/  @!P0 FMUL R34, R34, 0.5 ;  /* 0x3f00000022228820 */ /* 0x000fe20000400000 */
[----:B------:R-:W-:Y:S01]  /*08f0*/  FMUL R6, R27, R16 ;  /* 0x000000101b067220 */ /* 0x000fe20000400000 */
[-CC-:B------:R-:W-:Y:S01]  /*0900*/  FFMA R37, R37, R28.reuse, R8.reuse ;  /* 0x0000001c25257223 */ /* 0x180fe20000000008 */
[-CC-:B------:R-:W-:Y:S01]  /*0910*/  FFMA R17, R17, R28.reuse, R8.reuse ;  /* 0x0000001c11117223 */ /* 0x180fe20000000008 */
[----:B------:R-:W-:-:S02]  /*0920*/  FFMA R22, R22, R28, R8 ;  /* 0x0000001c16167223 */ /* 0x000fc40000000008 */
[----:B------:R-:W0:Y:S01]  /*0930*/  MUFU.EX2 R8, R34 ;  /* 0x0000002200087308 */ /* 0x000e220000000800 */
[----:B------:R-:W-:Y:S01]  /*0940*/  FMUL R24, R24, 1.4426950216293334961 ;  /* 0x3fb8aa3b18187820 */ /* 0x000fe20000400000 */
[----:B------:R-:W-:Y:S01]  /*0950*/  FFMA R6, R6, R31, R11 ;  /* 0x0000001f06067223 */ /* 0x000fe2000000000b */
[----:B------:R-:W-:-:S03]  /*0960*/  @!P1 FMUL R21, R21, 0.5 ;  /* 0x3f00000015159820 */ /* 0x000fc60000400000 */
[----:B------:R-:W-:Y:S01]  /*0970*/  FADD R25, RZ, -R6 ;  /* 0x80000006ff197221 */ /* 0x000fe20000000000 */
[----:B------:R-:W-:Y:S02]  /*0980*/  FSETP.GEU.AND P2, PT, R24, -126, PT ;  /* 0xc2fc00001800780b */ /* 0x000fe40003f4e000 */
[----:B------:R-:W1:Y:S01]  /*0990*/  MUFU.EX2 R21, R21 ;  /* 0x0000001500157308 */ /* 0x000e620000000800 */
[----:B------:R-:W-:Y:S01]  /*09a0*/  FMUL R25, R25, 1.4426950216293334961 ;  /* 0x3fb8aa3b19197820 */ /* 0x000fe20000400000 */
[----:B0-----:R-:W-:-:S04]  /*09b0*/  @!P0 FMUL R8, R8, R8 ;  /* 0x0000000808088220 */ /* 0x001fc80000400000 */
[----:B------:R-:W-:Y:S01]  /*09c0*/  FSETP.GEU.AND P3, PT, R25, -126, PT ;  /* 0xc2fc00001900780b */ /* 0x000fe20003f6e000 */
[----:B------:R-:W-:-:S04]  /*09d0*/  FADD R26, R8, 1 ;  /* 0x3f800000081a7421 */ /* 0x000fc80000000000 */
[----:B------:R-:W-:Y:S01]  /*09e0*/  @!P2 FMUL R24, R24, 0.5 ;  /* 0x3f0000001818a820 */ /* 0x000fe20000400000 */
[----:B------:R-:W0:Y:S01]  /*09f0*/  S2R R8, SR_TID.X ;  /* 0x0000000000087919 */ /* 0x000e220000002100 */
[----:B------:R-:W-:Y:S01]  /*0a00*/  FMUL R35, R14, R35 ;  /* 0x000000230e237220 */ /* 0x000fe20000400000 */
[----:B------:R-:W-:Y:S01]  /*0a10*/  FSETP.GT.AND P0, PT, R26, 8.50705917302346158658e+37, PT ;  /* 0x7e8000001a00780b */ /* 0x000fe20003f04000 */
[----:B-1----:R-:W-:Y:S02]  /*0a20*/  @!P1 FMUL R21, R21, R21 ;  /* 0x0000001515159220 */ /* 0x002fe40000400000 */
[----:B------:R-:W1:Y:S01]  /*0a30*/  MUFU.EX2 R24, R24 ;  /* 0x0000001800187308 */ /* 0x000e620000000800 */
[-C--:B------:R-:W-:Y:S01]  /*0a40*/  FMUL R14, R7, R16.reuse ;  /* 0x00000010070e7220 */ /* 0x080fe20000400000 */
[----:B------:R-:W-:Y:S01]  /*0a50*/  @!P3 FMUL R25, R25, 0.5 ;  /* 0x3f0000001919b820 */ /* 0x000fe20000400000 */
[----:B------:R-:W-:Y:S01]  /*0a60*/  FMUL R16, R15, R16 ;  /* 0x000000100f107220 */ /* 0x000fe20000400000 */
[----:B------:R-:W-:-:S04]  /*0a70*/  FADD R15, R21, 1 ;  /* 0x3f800000150f7421 */ /* 0x000fc80000000000 */
[----:B------:R-:W2:Y:S02]  /*0a80*/  MUFU.EX2 R21, R25 ;  /* 0x0000001900157308 */ /* 0x000ea40000000800 */
[----:B------:R-:W-:Y:S01]  /*0a90*/  @P0 FMUL R26, R26, 0.25 ;  /* 0x3e8000001a1a0820 */ /* 0x000fe20000400000 */
[----:B-1----:R-:W-:-:S05]  /*0aa0*/  @!P2 FMUL R24, R24, R24 ;  /* 0x000000181818a220 */ /* 0x002fca0000400000 */
[----:B------:R-:W1:Y:S01]  /*0ab0*/  MUFU.RCP R26, R26 ;  /* 0x0000001a001a7308 */ /* 0x000e620000001000 */
[----:B------:R-:W-:Y:S01]  /*0ac0*/  FADD R28, R24, 1 ;  /* 0x3f800000181c7421 */ /* 0x000fe20000000000 */
[-CC-:B------:R-:W-:Y:S01]  /*0ad0*/  FFMA R7, R9, R30.reuse, R10.reuse ;  /* 0x0000001e09077223 */ /* 0x180fe2000000000a */
[-CC-:B------:R-:W-:Y:S01]  /*0ae0*/  FFMA R9, R19, R30.reuse, R10.reuse ;  /* 0x0000001e13097223 */ /* 0x180fe2000000000a */
[----:B--2---:R-:W-:Y:S01]  /*0af0*/  @!P3 FMUL R21, R21, R21 ;  /* 0x000000151515b220 */ /* 0x004fe20000400000 */
[----:B------:R-:W-:Y:S01]  /*0b00*/  FSEL R19, R12, 1, P0 ;  /* 0x3f8000000c137808 */ /* 0x000fe20000000000 */
[----:B------:R-:W-:Y:S01]  /*0b10*/  FFMA R30, R35, R30, R10 ;  /* 0x0000001e231e7223 */ /* 0x000fe2000000000a */
[----:B------:R-:W-:Y:S01]  /*0b20*/  FSETP.GT.AND P0, PT, R28, 8.50705917302346158658e+37, PT ;  /* 0x7e8000001c00780b */ /* 0x000fe20003f04000 */
[-CC-:B------:R-:W-:Y:S01]  /*0b30*/  FFMA R14, R14, R31.reuse, R11.reuse ;  /* 0x0000001f0e0e7223 */ /* 0x180fe2000000000b */
[-CC-:B------:R-:W-:Y:S01]  /*0b40*/  FFMA R10, R20, R31.reuse, R11.reuse ;  /* 0x0000001f140a7223 */ /* 0x180fe2000000000b */
[----:B------:R-:W-:Y:S01]  /*0b50*/  FADD R21, R21, 1 ;  /* 0x3f80000015157421 */ /* 0x000fe20000000000 */
[----:B------:R-:W-:Y:S01]  /*0b60*/  FFMA R11, R16, R31, R11 ;  /* 0x0000001f100b7223 */ /* 0x000fe2000000000b */
[----:B------:R-:W-:-:S02]  /*0b70*/  FSETP.GT.AND P1, PT, R15, 8.50705917302346158658e+37, PT ;  /* 0x7e8000000f00780b */ /* 0x000fc40003f24000 */
[----:B0-----:R-:W-:Y:S02]  /*0b80*/  SHF.R.U32.HI R27, RZ, 0x4, R8 ;  /* 0x00000004ff1b7819 */ /* 0x001fe40000011608 */
[----:B------:R-:W-:Y:S02]  /*0b90*/  SHF.L.U32 R16, R8, 0x8, RZ ;  /* 0x0000000808107819 */ /* 0x000fe400000006ff */
[----:B------:R-:W-:Y:S02]  /*0ba0*/  FSETP.GT.AND P2, PT, R21, 8.50705917302346158658e+37, PT ;  /* 0x7e8000001500780b */ /* 0x000fe40003f44000 */
[----:B------:R-:W-:Y:S02]  /*0bb0*/  SGXT.U32 R27, R27, 0x4 ;  /* 0x000000041b1b781a */ /* 0x000fe40000000000 */
[----:B------:R-:W-:Y:S01]  /*0bc0*/  LOP3.LUT R16, R16, 0xf00, RZ, 0xc0, !PT ;  /* 0x00000f0010107812 */ /* 0x000fe200078ec0ff */
[----:B-1----:R-:W-:Y:S01]  /*0bd0*/  FMUL R26, R26, R19 ;  /* 0x000000131a1a7220 */ /* 0x002fe20000400000 */
[----:B------:R-:W-:-:S02]  /*0be0*/  @P0 FMUL R28, R28, 0.25 ;  /* 0x3e8000001c1c0820 */ /* 0x000fc40000400000 */
[C---:B------:R-:W-:Y:S02]  /*0bf0*/  LOP3.LUT R24, R16.reuse, R27, RZ, 0xfc, !PT ;  /* 0x0000001b10187212 */ /* 0x040fe400078efcff */
[C---:B------:R-:W-:Y:S02]  /*0c00*/  LEA.HI R19, R16.reuse, UR4, RZ, 0x1e ;  /* 0x0000000410137c11 */ /* 0x040fe4000f8ff0ff */
[----:B------:R-:W-:Y:S01]  /*0c10*/  LOP3.LUT R25, R16, 0x40, RZ, 0xfc, !PT ;  /* 0x0000004010197812 */ /* 0x000fe200078efcff */
[----:B------:R-:W-:Y:S01]  /*0c20*/  @P1 FMUL R15, R15, 0.25 ;  /* 0x3e8000000f0f1820 */ /* 0x000fe20000400000 */
[----:B------:R-:W-:Y:S02]  /*0c30*/  LEA R20, R24, R19, 0x2 ;  /* 0x0000001318147211 */ /* 0x000fe400078e10ff */
[----:B------:R-:W-:Y:S02]  /*0c40*/  LOP3.LUT R29, R16, 0x80, RZ, 0xfc, !PT ;  /* 0x00000080101d7812 */ /* 0x000fe400078efcff */
[----:B------:R-:W-:-:S02]  /*0c50*/  LEA.HI R19, R25, UR4, RZ, 0x1e ;  /* 0x0000000419137c11 */ /* 0x000fc4000f8ff0ff */
[----:B------:R-:W-:Y:S01]  /*0c60*/  LOP3.LUT R16, R16, 0xc0, RZ, 0xfc, !PT ;  /* 0x000000c010107812 */ /* 0x000fe200078efcff */
[----:B------:R-:W0:Y:S01]  /*0c70*/  MUFU.RCP R25, R28 ;  /* 0x0000001c00197308 */ /* 0x000e220000001000 */
[----:B------:R-:W-:Y:S01]  /*0c80*/  @P2 FMUL R21, R21, 0.25 ;  /* 0x3e80000015152820 */ /* 0x000fe20000400000 */
[----:B------:R-:W-:Y:S02]  /*0c90*/  LEA.HI R29, R29, UR4, RZ, 0x1e ;  /* 0x000000041d1d7c11 */ /* 0x000fe4000f8ff0ff */
[----:B------:R-:W-:-:S04]  /*0ca0*/  LEA.HI R31, R16, UR4, RZ, 0x1e ;  /* 0x00000004101f7c11 */ /* 0x000fc8000f8ff0ff */
[----:B------:R1:W2:Y:S01]  /*0cb0*/  MUFU.RCP R27, R15 ;  /* 0x0000000f001b7308 */ /* 0x0002a20000001000 */
[C---:B------:R-:W-:Y:S01]  /*0cc0*/  LEA R19, R24.reuse, R19, 0x2 ;  /* 0x0000001318137211 */ /* 0x040fe200078e10ff */
[----:B------:R-:W-:Y:S01]  /*0cd0*/  FMUL R23, R23, R26 ;  /* 0x0000001a17177220 */ /* 0x000fe20000400000 */
[----:B------:R-:W-:Y:S02]  /*0ce0*/  LEA R16, R24, R29, 0x2 ;  /* 0x0000001d18107211 */ /* 0x000fe400078e10ff */
[----:B------:R-:W-:-:S03]  /*0cf0*/  FSEL R26, R12, 1, P0 ;  /* 0x3f8000000c1a7808 */ /* 0x000fc60000000000 */
[----:B------:R-:W3:Y:S01]  /*0d00*/  MUFU.RCP R21, R21 ;  /* 0x0000001500157308 */ /* 0x000ee20000001000 */
[----:B-1----:R-:W-:Y:S01]  /*0d10*/  LEA R15, R24, R31, 0x2 ;  /* 0x0000001f180f7211 */ /* 0x002fe200078e10ff */
[----:B------:R-:W-:Y:S01]  /*0d20*/  FADD R24, RZ, -R37 ;  /* 0x80000025ff187221 */ /* 0x000fe20000000000 */
[----:B------:R-:W-:Y:S01]  /*0d30*/  FSEL R34, R12, 1, P1 ;  /* 0x3f8000000c227808 */ /* 0x000fe20000800000 */
[----:B0-----:R-:W-:Y:S02]  /*0d40*/  FMUL R26, R25, R26 ;  /* 0x0000001a191a7220 */ /* 0x001fe40000400000 */
[----:B------:R-:W-:Y:S01]  /*0d50*/  FMUL R24, R24, 1.4426950216293334961 ;  /* 0x3fb8aa3b18187820 */ /* 0x000fe20000400000 */
[----:B------:R-:W-:Y:S01]  /*0d60*/  FADD R25, RZ, -R18 ;  /* 0x80000012ff197221 */ /* 0x000fe20000000000 */
[----:B--2---:R-:W-:Y:S01]  /*0d70*/  FMUL R27, R27, R34 ;  /* 0x000000221b1b7220 */ /* 0x004fe20000400000 */
[----:B------:R-:W-:Y:S01]  /*0d80*/  FSEL R28, R12, 1, P2 ;  /* 0x3f8000000c1c7808 */ /* 0x000fe20001000000 */
[----:B------:R-:W-:Y:S01]  /*0d90*/  FMUL R5, R5, R26 ;  /* 0x0000001a05057220 */ /* 0x000fe20000400000 */
[----:B------:R-:W-:Y:S01]  /*0da0*/  FSETP.GEU.AND P0, PT, R24, -126, PT ;  /* 0xc2fc00001800780b */ /* 0x000fe20003f0e000 */
[----:B------:R-:W-:Y:S01]  /*0db0*/  FADD R26, RZ, -R7 ;  /* 0x80000007ff1a7221 */ /* 0x000fe20000000000 */
[----:B------:R-:W-:Y:S01]  /*0dc0*/  FMUL R4, R4, R27 ;  /* 0x0000001b04047220 */ /* 0x000fe20000400000 */
[----:B------:R-:W-:Y:S01]  /*0dd0*/  FMUL R25, R25, 1.4426950216293334961 ;  /* 0x3fb8aa3b19197820 */ /* 0x000fe20000400000 */
[----:B---3--:R-:W-:Y:S01]  /*0de0*/  FMUL R27, R21, R28 ;  /* 0x0000001c151b7220 */ /* 0x008fe20000400000 */
[----:B------:R-:W-:Y:S01]  /*0df0*/  FMUL R26, R26, 1.4426950216293334961 ;  /* 0x3fb8aa3b1a1a7820 */ /* 0x000fe20000400000 */
[----:B------:R-:W-:-:S02]  /*0e00*/  FADD R21, RZ, -R14 ;  /* 0x8000000eff157221 */ /* 0x000fc40000000000 */
[----:B------:R-:W-:Y:S02]  /*0e10*/  FSETP.GEU.AND P4, PT, R25, -126, PT ;  /* 0xc2fc00001900780b */ /* 0x000fe40003f8e000 */
[----:B------:R-:W-:Y:S01]  /*0e20*/  FMUL R21, R21, 1.4426950216293334961 ;  /* 0x3fb8aa3b15157820 */ /* 0x000fe20000400000 */
[----:B------:R-:W-:Y:S01]  /*0e30*/  FSETP.GEU.AND P5, PT, R26, -126, PT ;  /* 0xc2fc00001a00780b */ /* 0x000fe20003fae000 */
[----:B------:R-:W-:Y:S01]  /*0e40*/  FMUL R6, R6, R27 ;  /* 0x0000001b06067220 */ /* 0x000fe20000400000 */
[----:B------:R-:W-:Y:S01]  /*0e50*/  @!P0 FMUL R24, R24, 0.5 ;  /* 0x3f00000018188820 */ /* 0x000fe20000400000 */
[----:B------:R-:W-:Y:S01]  /*0e60*/  FADD R27, RZ, -R17 ;  /* 0x80000011ff1b7221 */ /* 0x000fe20000000000 */
[----:B------:R-:W-:Y:S01]  /*0e70*/  FSETP.GEU.AND P1, PT, R21, -126, PT ;  /* 0xc2fc00001500780b */ /* 0x000fe20003f2e000 */
[----:B------:R-:W-:Y:S02]  /*0e80*/  FADD R28, RZ, -R36 ;  /* 0x80000024ff1c7221 */ /* 0x000fe40000000000 */
[----:B------:R-:W-:Y:S01]  /*0e90*/  FMUL R29, R27, 1.4426950216293334961 ;  /* 0x3fb8aa3b1b1d7820 */ /* 0x000fe20000400000 */
[----:B------:R-:W0:Y:S02]  /*0ea0*/  MUFU.EX2 R24, R24 ;  /* 0x0000001800187308 */ /* 0x000e240000000800 */
[----:B------:R-:W-:Y:S01]  /*0eb0*/  @!P4 FMUL R25, R25, 0.5 ;  /* 0x3f0000001919c820 */ /* 0x000fe20000400000 */
[----:B------:R-:W-:Y:S01]  /*0ec0*/  FMUL R28, R28, 1.4426950216293334961 ;  /* 0x3fb8aa3b1c1c7820 */ /* 0x000fe20000400000 */
[----:B------:R-:W-:Y:S01]  /*0ed0*/  FSETP.GEU.AND P2, PT, R29, -126, PT ;  /* 0xc2fc00001d00780b */ /* 0x000fe20003f4e000 */
[----:B------:R-:W-:-:S03]  /*0ee0*/  @!P5 FMUL R26, R26, 0.5 ;  /* 0x3f0000001a1ad820 */ /* 0x000fc60000400000 */
[----:B------:R-:W1:Y:S01]  /*0ef0*/  MUFU.EX2 R25, R25 ;  /* 0x0000001900197308 */ /* 0x000e620000000800 */
[----:B------:R-:W-:Y:S01]  /*0f00*/  @!P1 FMUL R21, R21, 0.5 ;  /* 0x3f00000015159820 */ /* 0x000fe20000400000 */
[----:B------:R-:W-:-:S06]  /*0f10*/  FSETP.GEU.AND P3, PT, R28, -126, PT ;  /* 0xc2fc00001c00780b */ /* 0x000fcc0003f6e000 */
[----:B------:R-:W2:Y:S01]  /*0f20*/  MUFU.EX2 R26, R26 ;  /* 0x0000001a001a7308 */ /* 0x000ea20000000800 */
[----:B0-----:R-:W-:Y:S01]  /*0f30*/  @!P0 FMUL R24, R24, R24 ;  /* 0x0000001818188220 */ /* 0x001fe20000400000 */
[----:B------:R-:W-:-:S06]  /*0f40*/  @!P2 FMUL R29, R29, 0.5 ;  /* 0x3f0000001d1da820 */ /* 0x000fcc0000400000 */
[----:B------:R-:W0:Y:S01]  /*0f50*/  MUFU.EX2 R21, R21 ;  /* 0x0000001500157308 */ /* 0x000e220000000800 */
[----:B------:R-:W-:Y:S01]  /*0f60*/  FADD R27, R24, 1 ;  /* 0x3f800000181b7421 */ /* 0x000fe20000000000 */
[----:B------:R-:W-:Y:S01]  /*0f70*/  @!P3 FMUL R28, R28, 0.5 ;  /* 0x3f0000001c1cb820 */ /* 0x000fe20000400000 */
[----:B-1----:R-:W-:-:S05]  /*0f80*/  @!P4 FMUL R25, R25, R25 ;  /* 0x000000191919c220 */ /* 0x002fca0000400000 */
[----:B------:R-:W1:Y:S01]  /*0f90*/  MUFU.EX2 R24, R29 ;  /* 0x0000001d00187308 */ /* 0x000e620000000800 */
[----:B------:R-:W-:Y:S01]  /*0fa0*/  FSETP.GT.AND P4, PT, R27, 8.50705917302346158658e+37, PT ;  /* 0x7e8000001b00780b */ /* 0x000fe20003f84000 */
[----:B--2---:R-:W-:Y:S01]  /*0fb0*/  @!P5 FMUL R26, R26, R26 ;  /* 0x0000001a1a1ad220 */ /* 0x004fe20000400000 */
[----:B------:R-:W-:-:S03]  /*0fc0*/  FADD R25, R25, 1 ;  /* 0x3f80000019197421 */ /* 0x000fc60000000000 */
[----:B------:R-:W-:Y:S01]  /*0fd0*/  FADD R26, R26, 1 ;  /* 0x3f8000001a1a7421 */ /* 0x000fe20000000000 */
[----:B0-----:R-:W-:Y:S01]  /*0fe0*/  @!P1 FMUL R21, R21, R21 ;  /* 0x0000001515159220 */ /* 0x001fe20000400000 */
[----:B------:R-:W0:Y:S01]  /*0ff0*/  MUFU.EX2 R28, R28 ;  /* 0x0000001c001c7308 */ /* 0x000e220000000800 */
[----:B------:R-:W-:Y:S02]  /*1000*/  FSETP.GT.AND P0, PT, R25, 8.50705917302346158658e+37, PT ;  /* 0x7e8000001900780b */ /* 0x000fe40003f04000 */
[----:B------:R-:W-:Y:S01]  /*1010*/  FADD R21, R21, 1 ;  /* 0x3f80000015157421 */ /* 0x000fe20000000000 */
[----:B------:R-:W-:Y:S01]  /*1020*/  FSETP.GT.AND P1, PT, R26, 8.50705917302346158658e+37, PT ;  /* 0x7e8000001a00780b */ /* 0x000fe20003f24000 */
[----:B-1----:R-:W-:Y:S01]  /*1030*/  @!P2 FMUL R24, R24, R24 ;  /* 0x000000181818a220 */ /* 0x002fe20000400000 */
[----:B------:R-:W-:Y:S02]  /*1040*/  @P4 FMUL R27, R27, 0.25 ;  /* 0x3e8000001b1b4820 */ /* 0x000fe40000400000 */
[----:B------:R-:W-:Y:S01]  /*1050*/  FSETP.GT.AND P2, PT, R21, 8.50705917302346158658e+37, PT ;  /* 0x7e8000001500780b */ /* 0x000fe20003f44000 */
[----:B------:R-:W-:-:S03]  /*1060*/  FADD R29, R24, 1 ;  /* 0x3f800000181d7421 */ /* 0x000fc60000000000 */
[----:B------:R-:W1:Y:S01]  /*1070*/  MUFU.RCP R27, R27 ;  /* 0x0000001b001b7308 */ /* 0x000e620000001000 */
[----:B0-----:R-:W-:Y:S01]  /*1080*/  @!P3 FMUL R28, R28, R28 ;  /* 0x0000001c1c1cb220 */ /* 0x001fe20000400000 */
[----:B------:R-:W-:Y:S01]  /*1090*/  FSETP.GT.AND P3, PT, R29, 8.50705917302346158658e+37, PT ;  /* 0x7e8000001d00780b */ /* 0x000fe20003f64000 */
[----:B------:R-:W-:Y:S02]  /*10a0*/  @P0 FMUL R25, R25, 0.25 ;  /* 0x3e80000019190820 */ /* 0x000fe40000400000 */
[----:B------:R-:W-:Y:S01]  /*10b0*/  @P1 FMUL R26, R26, 0.25 ;  /* 0x3e8000001a1a1820 */ /* 0x000fe20000400000 */
[----:B------:R-:W-:-:S03]  /*10c0*/  FSEL R24, R12, 1, P4 ;  /* 0x3f8000000c187808 */ /* 0x000fc60002000000 */
[----:B------:R-:W-:Y:S01]  /*10d0*/  @P2 FMUL R21, R21, 0.25 ;  /* 0x3e80000015152820 */ /* 0x000fe20000400000 */
[----:B------:R-:W0:Y:S08]  /*10e0*/  MUFU.RCP R25, R25 ;  /* 0x0000001900197308 */ /* 0x000e300000001000 */
[----:B------:R-:W2:Y:S01]  /*10f0*/  MUFU.RCP R26, R26 ;  /* 0x0000001a001a7308 */ /* 0x000ea20000001000 */
[----:B------:R-:W-:Y:S01]  /*1100*/  @P3 FMUL R29, R29, 0.25 ;  /* 0x3e8000001d1d3820 */ /* 0x000fe20000400000 */
[----:B-1----:R-:W-:Y:S01]  /*1110*/  FMUL R34, R27, R24 ;  /* 0x000000181b227220 */ /* 0x002fe20000400000 */
[----:B------:R-:W-:Y:S01]  /*1120*/  FADD R24, R28, 1 ;  /* 0x3f8000001c187421 */ /* 0x000fe20000000000 */
[----:B------:R-:W-:-:S04]  /*1130*/  FSEL R28, R12, 1, P0 ;  /* 0x3f8000000c1c7808 */ /* 0x000fc80000000000 */
[----:B------:R-:W1:Y:S01]  /*1140*/  MUFU.RCP R21, R21 ;  /* 0x0000001500157308 */ /* 0x000e620000001000 */
[C---:B------:R-:W-:Y:S01]  /*1150*/  FSEL R27, R12.reuse, 1, P1 ;  /* 0x3f8000000c1b7808 */ /* 0x040fe20000800000 */
[----:B0-----:R-:W-:Y:S01]  /*1160*/  FMUL R25, R25, R28 ;  /* 0x0000001c19197220 */ /* 0x001fe20000400000 */
[----:B------:R-:W-:-:S05]  /*1170*/  FSEL R28, R12, 1, P2 ;  /* 0x3f8000000c1c7808 */ /* 0x000fca0001000000 */
[----:B------:R-:W0:Y:S01]  /*1180*/  MUFU.RCP R29, R29 ;  /* 0x0000001d001d7308 */ /* 0x000e220000001000 */
[----:B--2---:R-:W-:Y:S01]  /*1190*/  FMUL R26, R26, R27 ;  /* 0x0000001b1a1a7220 */ /* 0x004fe20000400000 */
[----:B------:R-:W-:-:S03]  /*11a0*/  FMUL R18, R18, R25 ;  /* 0x0000001912127220 */ /* 0x000fc60000400000 */
[----:B------:R-:W-:Y:S01]  /*11b0*/  FMUL R7, R7, R26 ;  /* 0x0000001a07077220 */ /* 0x000fe20000400000 */
[----:B------:R-:W-:Y:S01]  /*11c0*/  FSEL R26, R12, 1, P3 ;  /* 0x3f8000000c1a7808 */ /* 0x000fe20001800000 */
[----:B-1----:R-:W-:Y:S01]  /*11d0*/  FMUL R25, R21, R28 ;  /* 0x0000001c15197220 */ /* 0x002fe20000400000 */
[----:B------:R-:W-:Y:S01]  /*11e0*/  FADD R28, RZ, -R22 ;  /* 0x80000016ff1c7221 */ /* 0x000fe20000000000 */
[----:B------:R-:W-:-:S03]  /*11f0*/  FMUL R37, R37, R34 ;  /* 0x0000002225257220 */ /* 0x000fc60000400000 */
[----:B------:R-:W-:Y:S01]  /*1200*/  FMUL R28, R28, 1.4426950216293334961 ;  /* 0x3fb8aa3b1c1c7820 */ /* 0x000fe20000400000 */
[----:B0-----:R-:W-:Y:S01]  /*1210*/  FMUL R34, R29, R26 ;  /* 0x0000001a1d227220 */ /* 0x001fe20000400000 */
[----:B------:R-:W-:-:S03]  /*1220*/  FADD R26, RZ, -R13 ;  /* 0x8000000dff1a7221 */ /* 0x000fc60000000000 */
[----:B------:R-:W-:Y:S01]  /*1230*/  FSETP.GEU.AND P1, PT, R28, -126, PT ;  /* 0xc2fc00001c00780b */ /* 0x000fe20003f2e000 */
[----:B------:R-:W-:Y:S01]  /*1240*/  FMUL R21, R17, R34 ;  /* 0x0000002211157220 */ /* 0x000fe20000400000 */
[----:B------:R-:W-:Y:S01]  /*1250*/  FMUL R17, R26, 1.4426950216293334961 ;  /* 0x3fb8aa3b1a117820 */ /* 0x000fe20000400000 */
[----:B------:R-:W-:Y:S01]  /*1260*/  FADD R26, RZ, -R30 ;  /* 0x8000001eff1a7221 */ /* 0x000fe20000000000 */
[----:B------:R-:W-:Y:S01]  /*1270*/  FSETP.GT.AND P4, PT, R24, 8.50705917302346158658e+37, PT ;  /* 0x7e8000001800780b */ /* 0x000fe20003f84000 */
[----:B------:R-:W-:Y:S02]  /*1280*/  FADD R27, RZ, -R9 ;  /* 0x80000009ff1b7221 */ /* 0x000fe40000000000 */
[----:B------:R-:W-:Y:S01]  /*1290*/  FSETP.GEU.AND P5, PT, R17, -126, PT ;  /* 0xc2fc00001100780b */ /* 0x000fe20003fae000 */
[----:B------:R-:W-:Y:S01]  /*12a0*/  FMUL R26, R26, 1.4426950216293334961 ;  /* 0x3fb8aa3b1a1a7820 */ /* 0x000fe20000400000 */
[----:B------:R-:W-:Y:S01]  /*12b0*/  FADD R29, RZ, -R10 ;  /* 0x8000000aff1d7221 */ /* 0x000fe20000000000 */
[----:B------:R-:W-:Y:S01]  /*12c0*/  FMUL R27, R27, 1.4426950216293334961 ;  /* 0x3fb8aa3b1b1b7820 */ /* 0x000fe20000400000 */
[----:B------:R-:W-:-:S02]  /*12d0*/  FADD R31, RZ, -R11 ;  /* 0x8000000bff1f7221 */ /* 0x000fc40000000000 */
[----:B------:R-:W-:Y:S01]  /*12e0*/  @!P1 FMUL R28, R28, 0.5 ;  /* 0x3f0000001c1c9820 */ /* 0x000fe20000400000 */
[----:B------:R-:W-:Y:S01]  /*12f0*/  FSETP.GEU.AND P2, PT, R26, -126, PT ;  /* 0xc2fc00001a00780b */ /* 0x000fe20003f4e000 */
[----:B------:R-:W-:Y:S01]  /*1300*/  FMUL R29, R29, 1.4426950216293334961 ;  /* 0x3fb8aa3b1d1d7820 */ /* 0x000fe20000400000 */
[----:B------:R-:W-:Y:S01]  /*1310*/  FSETP.GEU.AND P0, PT, R27, -126, PT ;  /* 0xc2fc00001b00780b */ /* 0x000fe20003f0e000 */
[----:B------:R-:W-:Y:S02]  /*1320*/  FMUL R31, R31, 1.4426950216293334961 ;  /* 0x3fb8aa3b1f1f7820 */ /* 0x000fe40000400000 */
[----:B------:R-:W0:Y:S01]  /*1330*/  MUFU.EX2 R28, R28 ;  /* 0x0000001c001c7308 */ /* 0x000e220000000800 */
[----:B------:R-:W-:Y:S01]  /*1340*/  FSETP.GEU.AND P3, PT, R29, -126, PT ;  /* 0xc2fc00001d00780b */ /* 0x000fe20003f6e000 */
[----:B------:R-:W-:Y:S01]  /*1350*/  @!P5 FMUL R17, R17, 0.5 ;  /* 0x3f0000001111d820 */ /* 0x000fe20000400000 */
[----:B------:R-:W-:Y:S01]  /*1360*/  @P4 FMUL R24, R24, 0.25 ;  /* 0x3e80000018184820 */ /* 0x000fe20000400000 */
[----:B------:R-:W-:-:S02]  /*1370*/  FSEL R34, R12, 1, P4 ;  /* 0x3f8000000c227808 */ /* 0x000fc40002000000 */
[----:B------:R-:W-:Y:S02]  /*1380*/  FSETP.GEU.AND P4, PT, R31, -126, PT ;  /* 0xc2fc00001f00780b */ /* 0x000fe40003f8e000 */
[----:B------:R-:W1:Y:S01]  /*1390*/  MUFU.EX2 R17, R17 ;  /* 0x0000001100117308 */ /* 0x000e620000000800 */
[----:B------:R-:W-:Y:S01]  /*13a0*/  @!P2 FMUL R26, R26, 0.5 ;  /* 0x3f0000001a1aa820 */ /* 0x000fe20000400000 */
[----:B------:R-:W-:-:S04]  /*13b0*/  @!P0 FMUL R27, R27, 0.5 ;  /* 0x3f0000001b1b8820 */ /* 0x000fc80000400000 */
[----:B------:R-:W-:Y:S02]  /*13c0*/  @!P3 FMUL R29, R29, 0.5 ;  /* 0x3f0000001d1db820 */ /* 0x000fe40000400000 */
[----:B------:R-:W2:Y:S01]  /*13d0*/  MUFU.EX2 R26, R26 ;  /* 0x0000001a001a7308 */ /* 0x000ea20000000800 */
[----:B0-----:R-:W-:Y:S02]  /*13e0*/  @!P1 FMUL R28, R28, R28 ;  /* 0x0000001c1c1c9220 */ /* 0x001fe40000400000 */
[----:B------:R-:W-:Y:S01]  /*13f0*/  @!P4 FMUL R31, R31, 0.5 ;  /* 0x3f0000001f1fc820 */ /* 0x000fe20000400000 */
[----:B------:R-:W-:Y:S01]  /*1400*/  FMUL R14, R14, R25 ;  /* 0x000000190e0e7220 */ /* 0x000fe20000400000 */
[----:B------:R-:W-:-:S03]  /*1410*/  FADD R28, R28, 1 ;  /* 0x3f8000001c1c7421 */ /* 0x000fc60000000000 */
[----:B------:R-:W0:Y:S01]  /*1420*/  MUFU.EX2 R27, R27 ;  /* 0x0000001b001b7308 */ /* 0x000e220000000800 */
[----:B-1----:R-:W-:Y:S01]  /*1430*/  @!P5 FMUL R17, R17, R17 ;  /* 0x000000111111d220 */ /* 0x002fe20000400000 */
[----:B------:R-:W-:-:S06]  /*1440*/  FSETP.GT.AND P1, PT, R28, 8.50705917302346158658e+37, PT ;  /* 0x7e8000001c00780b */ /* 0x000fcc0003f24000 */
[----:B------:R-:W1:Y:S01]  /*1450*/  MUFU.EX2 R29, R29 ;  /* 0x0000001d001d7308 */ /* 0x000e620000000800 */
[----:B------:R-:W-:-:S07]  /*1460*/  FADD R17, R17, 1 ;  /* 0x3f80000011117421 */ /* 0x000fce0000000000 */
[----:B------:R-:W-:Y:S01]  /*1470*/  MUFU.RCP R25, R24 ;  /* 0x0000001800197308 */ /* 0x000fe20000001000 */
[----:B--2---:R-:W-:-:S07]  /*1480*/  @!P2 FMUL R26, R26, R26 ;  /* 0x0000001a1a1aa220 */ /* 0x004fce0000400000 */
[----:B------:R-:W2:Y:S01]  /*1490*/  MUFU.EX2 R24, R31 ;  /* 0x0000001f00187308 */ /* 0x000ea20000000800 */
[----:B------:R-:W-:Y:S01]  /*14a0*/  FSETP.GT.AND P2, PT, R17, 8.50705917302346158658e+37, PT ;  /* 0x7e8000001100780b */ /* 0x000fe20003f44000 */
[----:B------:R-:W-:Y:S01]  /*14b0*/  FADD R26, R26, 1 ;  /* 0x3f8000001a1a7421 */ /* 0x000fe20000000000 */
[----:B0-----:R-:W-:Y:S01]  /*14c0*/  @!P0 FMUL R27, R27, R27 ;  /* 0x0000001b1b1b8220 */ /* 0x001fe20000400000 */
[----:B-1----:R-:W-:Y:S01]  /*14d0*/  @!P3 FMUL R29, R29, R29 ;  /* 0x0000001d1d1db220 */ /* 0x002fe20000400000 */
[----:B------:R-:W-:Y:S02]  /*14e0*/  @P1 FMUL R28, R28, 0.25 ;  /* 0x3e8000001c1c1820 */ /* 0x000fe40000400000 */
[----:B------:R-:W-:Y:S01]  /*14f0*/  FADD R27, R27, 1 ;  /* 0x3f8000001b1b7421 */ /* 0x000fe20000000000 */
[----:B------:R-:W-:Y:S01]  /*1500*/  FADD R29, R29, 1 ;  /* 0x3f8000001d1d7421 */ /* 0x000fe20000000000 */
[----:B--2---:R-:W-:Y:S01]  /*1510*/  @!P4 FMUL R24, R24, R24 ;  /* 0x000000181818c220 */ /* 0x004fe20000400000 */
[----:B------:R-:W-:-:S02]  /*1520*/  FSETP.GT.AND P4, PT, R26, 8.50705917302346158658e+37, PT ;  /* 0x7e8000001a00780b */ /* 0x000fc40003f84000 */
[----:B------:R-:W-:Y:S01]  /*1530*/  FSETP.GT.AND P0, PT, R27, 8.50705917302346158658e+37, PT ;  /* 0x7e8000001b00780b */ /* 0x000fe20003f04000 */
[----:B------:R-:W-:Y:S01]  /*1540*/  FADD R24, R24, 1 ;  /* 0x3f80000018187421 */ /* 0x000fe20000000000 */
[----:B------:R-:W-:Y:S01]  /*1550*/  FSETP.GT.AND P3, PT, R29, 8.50705917302346158658e+37, PT ;  /* 0x7e8000001d00780b */ /* 0x000fe20003f64000 */
[----:B------:R-:W0:Y:S01]  /*1560*/  MUFU.RCP R28, R28 ;  /* 0x0000001c001c7308 */ /* 0x000e220000001000 */
[----:B------:R-:W-:Y:S02]  /*1570*/  @P2 FMUL R17, R17, 0.25 ;  /* 0x3e80000011112820 */ /* 0x000fe40000400000 */
[----:B------:R-:W-:Y:S01]  /*1580*/  FSETP.GT.AND P5, PT, R24, 8.50705917302346158658e+37, PT ;  /* 0x7e8000001800780b */ /* 0x000fe20003fa4000 */
[----:B------:R-:W-:-:S04]  /*1590*/  FMUL R25, R25, R34 ;  /* 0x0000002219197220 */ /* 0x000fc80000400000 */
[----:B------:R-:W1:Y:S01]  /*15a0*/  MUFU.RCP R17, R17 ;  /* 0x0000001100117308 */ /* 0x000e620000001000 */
[----:B------:R-:W-:Y:S01]  /*15b0*/  @P4 FMUL R26, R26, 0.25 ;  /* 0x3e8000001a1a4820 */ /* 0x000fe20000400000 */
[----:B------:R-:W-:Y:S01]  /*15c0*/  FMUL R36, R36, R25 ;  /* 0x0000001924247220 */ /* 0x000fe20000400000 */
[----:B------:R-:W-:Y:S01]  /*15d0*/  FSEL R25, R12, 1, P1 ;  /* 0x3f8000000c197808 */ /* 0x000fe20000800000 */
[----:B------:R-:W-:Y:S01]  /*15e0*/  @P0 FMUL R27, R27, 0.25 ;  /* 0x3e8000001b1b0820 */ /* 0x000fe20000400000 */
[----:B------:R-:W-:-:S03]  /*15f0*/  @P3 FMUL R29, R29, 0.25 ;  /* 0x3e8000001d1d3820 */ /* 0x000fc60000400000 */
[----:B------:R-:W2:Y:S01]  /*1600*/  MUFU.RCP R26, R26 ;  /* 0x0000001a001a7308 */ /* 0x000ea20000001000 */
[----:B0-----:R-:W-:Y:S01]  /*1610*/  FMUL R25, R28, R25 ;  /* 0x000000191c197220 */ /* 0x001fe20000400000 */
[----:B------:R-:W-:Y:S01]  /*1620*/  @P5 FMUL R24, R24, 0.25 ;  /* 0x3e80000018185820 */ /* 0x000fe20000400000 */
[----:B------:R-:W-:-:S05]  /*1630*/  FSEL R28, R12, 1, P2 ;  /* 0x3f8000000c1c7808 */ /* 0x000fca0001000000 */
[----:B------:R-:W0:Y:S01]  /*1640*/  MUFU.RCP R27, R27 ;  /* 0x0000001b001b7308 */ /* 0x000e220000001000 */
[----:B-1----:R-:W-:Y:S01]  /*1650*/  FMUL R28, R17, R28 ;  /* 0x0000001c111c7220 */ /* 0x002fe20000400000 */
[----:B------:R-:W-:-:S06]  /*1660*/  FSEL R17, R12, 1, P4 ;  /* 0x3f8000000c117808 */ /* 0x000fcc0002000000 */
[----:B------:R-:W1:Y:S01]  /*1670*/  MUFU.RCP R29, R29 ;  /* 0x0000001d001d7308 */ /* 0x000e620000001000 */
[----:B------:R-:W-:Y:S01]  /*1680*/  FSEL R34, R12, 1, P0 ;  /* 0x3f8000000c227808 */ /* 0x000fe20000000000 */
[----:B--2---:R-:W-:-:S06]  /*1690*/  FMUL R17, R26, R17 ;  /* 0x000000111a117220 */ /* 0x004fcc0000400000 */
[----:B------:R-:W2:Y:S01]  /*16a0*/  MUFU.RCP R24, R24 ;  /* 0x0000001800187308 */ /* 0x000ea20000001000 */
[C---:B------:R-:W-:Y:S01]  /*16b0*/  FSEL R26, R12.reuse, 1, P3 ;  /* 0x3f8000000c1a7808 */ /* 0x040fe20001800000 */
[----:B------:R-:W-:Y:S01]  /*16c0*/  STS [R20], R23 ;  /* 0x0000001714007388 */ /* 0x000fe20000000800 */
[----:B0-----:R-:W-:Y:S01]  /*16d0*/  FMUL R34, R27, R34 ;  /* 0x000000221b227220 */ /* 0x001fe20000400000 */
[----:B------:R-:W-:Y:S02]  /*16e0*/  FSEL R31, R12, 1, P5 ;  /* 0x3f8000000c1f7808 */ /* 0x000fe40002800000 */
[----:B------:R0:W-:Y:S01]  /*16f0*/  STS [R19+0x100], R4 ;  /* 0x0001000413007388 */ /* 0x0001e20000000800 */
[----:B-1----:R-:W-:-:S03]  /*1700*/  FMUL R27, R29, R26 ;  /* 0x0000001a1d1b7220 */ /* 0x002fc60000400000 */
[----:B------:R1:W-:Y:S01]  /*1710*/  STS [R16+0x200], R5 ;  /* 0x0002000510007388 */ /* 0x0003e20000000800 */
[----:B------:R-:W-:-:S03]  /*1720*/  FMUL R9, R9, R34 ;  /* 0x0000002209097220 */ /* 0x000fc60000400000 */
[----:B------:R-:W-:Y:S01]  /*1730*/  STS [R15+0x300], R6 ;  /* 0x000300060f007388 */ /* 0x000fe20000000800 */
[----:B--2---:R-:W-:Y:S01]  /*1740*/  FMUL R12, R24, R31 ;  /* 0x0000001f180c7220 */ /* 0x004fe20000400000 */
[----:B------:R-:W-:Y:S02]  /*1750*/  FMUL R10, R10, R27 ;  /* 0x0000001b0a0a7220 */ /* 0x000fe40000400000 */
[----:B------:R-:W-:Y:S01]  /*1760*/  STS [R20+0x40], R37 ;  /* 0x0000402514007388 */ /* 0x000fe20000000800 */
[----:B------:R-:W-:-:S03]  /*1770*/  FMUL R25, R22, R25 ;  /* 0x0000001916197220 */ /* 0x000fc60000400000 */
[----:B------:R-:W-:Y:S01]  /*1780*/  STS [R19+0x140], R18 ;  /* 0x0001401213007388 */ /* 0x000fe20000000800 */
[----:B------:R-:W-:-:S03]  /*1790*/  FMUL R28, R13, R28 ;  /* 0x0000001c0d1c7220 */ /* 0x000fc60000400000 */
[----:B------:R-:W-:Y:S01]  /*17a0*/  STS [R16+0x240], R7 ;  /* 0x0002400710007388 */ /* 0x000fe20000000800 */
[----:B------:R-:W-:-:S03]  /*17b0*/  FMUL R17, R30, R17 ;  /* 0x000000111e117220 */ /* 0x000fc60000400000 */
[----:B------:R-:W-:Y:S01]  /*17c0*/  STS [R15+0x340], R14 ;  /* 0x0003400e0f007388 */ /* 0x000fe20000000800 */
[----:B------:R-:W-:-:S03]  /*17d0*/  FMUL R24, R11, R12 ;  /* 0x0000000c0b187220 */ /* 0x000fc60000400000 */
[----:B------:R-:W-:Y:S01]  /*17e0*/  STS [R20+0x80], R21 ;  /* 0x0000801514007388 */ /* 0x000fe20000000800 */
[----:B------:R-:W-:-:S03]  /*17f0*/  SHF.L.U32 R12, R8, 0x2, RZ ;  /* 0x00000002080c7819 */ /* 0x000fc600000006ff */
[----:B------:R-:W-:Y:S04]  /*1800*/  STS [R19+0x180], R36 ;  /* 0x0001802413007388 */ /* 0x000fe80000000800 */
[----:B------:R-:W-:Y:S04]  /*1810*/  STS [R16+0x280], R9 ;  /* 0x0002800910007388 */ /* 0x000fe80000000800 */
[----:B------:R-:W-:Y:S01]  /*1820*/  STS [R15+0x380], R10 ;  /* 0x0003800a0f007388 */ /* 0x000fe20000000800 */
[----:B------:R-:W-:-:S03]  /*1830*/  LOP3.LUT R12, R12, 0x3fc, RZ, 0xc0, !PT ;  /* 0x000003fc0c0c7812 */ /* 0x000fc600078ec0ff */
[----:B------:R-:W-:Y:S04]  /*1840*/  STS [R20+0xc0], R25 ;  /* 0x0000c01914007388 */ /* 0x000fe80000000800 */
[----:B------:R-:W-:Y:S04]  /*1850*/  STS [R19+0x1c0], R28 ;  /* 0x0001c01c13007388 */ /* 0x000fe80000000800 */
[----:B------:R2:W-:Y:S04]  /*1860*/  STS [R16+0x2c0], R17 ;  /* 0x0002c01110007388 */ /* 0x0005e80000000800 */
[----:B------:R3:W-:Y:S01]  /*1870*/  STS [R15+0x3c0], R24 ;  /* 0x0003c0180f007388 */ /* 0x0007e20000000800 */
[----:B0-----:R-:W-:-:S02]  /*1880*/  LOP3.LUT R4, R12, 0x400, RZ, 0xfc, !PT ;  /* 0x000004000c047812 */ /* 0x001fc400078efcff */
[----:B-1----:R-:W-:Y:S02]  /*1890*/  LOP3.LUT R5, R12, 0x800, RZ, 0xfc, !PT ;  /* 0x000008000c057812 */ /* 0x002fe400078efcff */
[----:B------:R-:W-:Y:S01]  /*18a0*/  SHF.R.U32.HI R4, RZ, 0x2, R4 ;  /* 0x00000002ff047819 */ /* 0x000fe20000011604 */
[----:B--2---:R-:W0:Y:S01]  /*18b0*/  LDC.64 R16, c[0x0][0x238] ;  /* 0x00008e00ff107b82 */ /* 0x004e220000000a00 */
[----:B------:R-:W-:Y:S02]  /*18c0*/  SHF.R.U32.HI R5, RZ, 0x2, R5 ;  /* 0x00000002ff057819 */ /* 0x000fe40000011605 */
[----:B------:R-:W-:Y:S02]  /*18d0*/  LOP3.LUT R8, R8, 0xf0, RZ, 0xc0, !PT ;  /* 0x000000f008087812 */ /* 0x000fe400078ec0ff */
[----:B------:R-:W-:Y:S02]  /*18e0*/  LOP3.LUT R4, R4, 0x1f0, RZ, 0xc0, !PT ;  /* 0x000001f004047812 */ /* 0x000fe400078ec0ff */
[----:B------:R-:W-:-:S02]  /*18f0*/  LOP3.LUT R6, R5, 0x2f0, RZ, 0xc0, !PT ;  /* 0x000002f005067812 */ /* 0x000fc400078ec0ff */
[----:B------:R-:W-:Y:S02]  /*1900*/  IADD3 R5, R8, UR4, RZ ;  /* 0x0000000408057c10 */ /* 0x000fe4000fffe0ff */
[----:B------:R-:W-:Y:S02]  /*1910*/  IADD3 R7, R4, UR4, RZ ;  /* 0x0000000404077c10 */ /* 0x000fe4000fffe0ff */
[----:B------:R-:W-:Y:S02]  /*1920*/  IADD3 R9, R6, UR4, RZ ;  /* 0x0000000406097c10 */ /* 0x000fe4000fffe0ff */
[C---:B------:R-:W-:Y:S02]  /*1930*/  LEA R5, R12.reuse, R5, 0x2 ;  /* 0x000000050c057211 */ /* 0x040fe400078e10ff */
[C---:B------:R-:W-:Y:S01]  /*1940*/  LEA R8, R12.reuse, R7, 0x2 ;  /* 0x000000070c087211 */ /* 0x040fe200078e10ff */
[----:B------:R-:W-:Y:S01]  /*1950*/  BAR.SYNC.DEFER_BLOCKING 0x0 ;  /* 0x0000000000007b1d */ /* 0x000fe20000010000 */
[----:B------:R-:W-:-:S02]  /*1960*/  LEA R20, R12, R9, 0x2 ;  /* 0x000000090c147211 */ /* 0x000fc400078e10ff */
[----:B------:R-:W-:Y:S02]  /*1970*/  SHF.R.S32.HI R2, RZ, 0x19, R2 ;  /* 0x00000019ff027819 */ /* 0x000fe40000011402 */
[----:B------:R-:W-:Y:S02]  /*1980*/  LOP3.LUT R33, R33, 0x3c, R0, 0xf8, !PT ;  /* 0x0000003c21217812 */ /* 0x000fe400078ef800 */
[----:B------:R-:W-:Y:S01]  /*1990*/  SGXT R0, R2, 0x1 ;  /* 0x000000010200781a */ /* 0x000fe20000000200 */
[----:B------:R-:W1:Y:S04]  /*19a0*/  LDS.128 R4, [R5] ;  /* 0x0000000005047984 */ /* 0x000e680000000c00 */
[----:B------:R-:W2:Y:S04]  /*19b0*/  LDS.128 R8, [R8+0x1000] ;  /* 0x0010000008087984 */ /* 0x000ea80000000c00 */
[----:B------:R-:W4:Y:S01]  /*19c0*/  LDS.128 R20, [R20+0x2000] ;  /* 0x0020000014147984 */ /* 0x000f220000000c00 */
[----:B------:R-:W-:-:S04]  /*19d0*/  LEA.HI R2, R0, R33, RZ, 0xc ;  /* 0x0000002100027211 */ /* 0x000fc800078f60ff */
[----:B------:R-:W-:Y:S02]  /*19e0*/  SHF.L.U32 R13, R2, 0x6, RZ ;  /* 0x00000006020d7819 */ /* 0x000fe400000006ff */
[----:B---3--:R-:W-:Y:S02]  /*19f0*/  LOP3.LUT R15, R12, 0xc00, RZ, 0xfc, !PT ;  /* 0x00000c000c0f7812 */ /* 0x008fe400078efcff */
[----:B------:R-:W-:Y:S02]  /*1a00*/  LOP3.LUT R2, R2, 0xfffff000, RZ, 0xc0, !PT ;  /* 0xfffff00002027812 */ /* 0x000fe400078ec0ff */
[----:B------:R-:W-:Y:S02]  /*1a10*/  LOP3.LUT R13, R13, 0xfffc0000, RZ, 0xc0, !PT ;  /* 0xfffc00000d0d7812 */ /* 0x000fe400078ec0ff */
[----:B------:R-:W-:Y:S02]  /*1a20*/  LOP3.LUT R0, R3, 0x30, R32, 0xfe, !PT ;  /* 0x0000003003007812 */ /* 0x000fe400078efe20 */
[----:B------:R-:W-:-:S02]  /*1a30*/  LOP3.LUT R14, R3, 0x20, R32, 0xfe, !PT ;  /* 0x00000020030e7812 */ /* 0x000fc400078efe20 */
[----:B------:R-:W-:Y:S02]  /*1a40*/  LOP3.LUT R18, R3, R32, RZ, 0xfc, !PT ;  /* 0x0000002003127212 */ /* 0x000fe400078efcff */
[----:B------:R-:W-:Y:S02]  /*1a50*/  LOP3.LUT R32, R3, 0x10, R32, 0xfe, !PT ;  /* 0x0000001003207812 */ /* 0x000fe400078efe20 */
[----:B------:R-:W-:Y:S02]  /*1a60*/  SHF.R.U32.HI R15, RZ, 0x2, R15 ;  /* 0x00000002ff0f7819 */ /* 0x000fe4000001160f */
[----:B------:R-:W-:Y:S02]  /*1a70*/  IADD3 R3, R13, R33, -R2 ;  /* 0x000000210d037210 */ /* 0x000fe40007ffe802 */
[----:B------:R-:W-:Y:S02]  /*1a80*/  ISETP.GE.AND P0, PT, R18, 0x40, PT ;  /* 0x000000401200780c */ /* 0x000fe40003f06270 */
[----:B------:R-:W-:-:S02]  /*1a90*/  ISETP.GE.AND P1, PT, R32, 0x40, PT ;  /* 0x000000402000780c */ /* 0x000fc40003f26270 */
[----:B------:R-:W-:Y:S02]  /*1aa0*/  ISETP.GE.AND P2, PT, R14, 0x40, PT ;  /* 0x000000400e00780c */ /* 0x000fe40003f46270 */
[----:B------:R-:W-:Y:S02]  /*1ab0*/  LOP3.LUT R2, R15, 0x3f0, RZ, 0xc0, !PT ;  /* 0x000003f00f027812 */ /* 0x000fe400078ec0ff */
[-C--:B------:R-:W-:Y:S02]  /*1ac0*/  LEA R15, R18, R3.reuse, 0xc ;  /* 0x00000003120f7211 */ /* 0x080fe400078e60ff */
[----:B------:R-:W-:Y:S02]  /*1ad0*/  ISETP.GE.AND P3, PT, R0, 0x40, PT ;  /* 0x000000400000780c */ /* 0x000fe40003f66270 */
[-C--:B------:R-:W-:Y:S02]  /*1ae0*/  LEA R19, R32, R3.reuse, 0xc ;  /* 0x0000000320137211 */ /* 0x080fe400078e60ff */
[----:B------:R-:W-:Y:S01]  /*1af0*/  LEA R25, R14, R3, 0xc ;  /* 0x000000030e197211 */ /* 0x000fe200078e60ff */
[----:B0-----:R-:W-:-:S04]  /*1b00*/  IMAD.WIDE R14, R15, 0x4, R16 ;  /* 0x000000040f0e7825 */ /* 0x001fc800078e0210 */
[--C-:B------:R-:W-:Y:S01]  /*1b10*/  IMAD.WIDE R18, R19, 0x4, R16.reuse ;  /* 0x0000000413127825 */ /* 0x100fe200078e0210 */
[----:B-1----:R0:W-:Y:S03]  /*1b20*/  @!P0 STG.E.128 desc[UR6][R14.64], R4 ;  /* 0x000000040e008986 */ /* 0x0021e6000c101d06 */
[----:B------:R-:W-:Y:S01]  /*1b30*/  IMAD.WIDE R24, R25, 0x4, R16 ;  /* 0x0000000419187825 */ /* 0x000fe200078e0210 */
[----:B------:R-:W-:Y:S01]  /*1b40*/  IADD3 R13, R2, UR4, RZ ;  /* 0x00000004020d7c10 */ /* 0x000fe2000fffe0ff */
[----:B--2---:R0:W-:Y:S04]  /*1b50*/  @!P1 STG.E.128 desc[UR6][R18.64], R8 ;  /* 0x0000000812009986 */ /* 0x0041e8000c101d06 */
[----:B----4-:R0:W-:Y:S01]  /*1b60*/  @!P2 STG.E.128 desc[UR6][R24.64], R20 ;  /* 0x000000141800a986 */ /* 0x0101e2000c101d06 */
[----:B------:R-:W-:Y:S01]  /*1b70*/  LEA R13, R12, R13, 0x2 ;  /* 0x0000000d0c0d7211 */ /* 0x000fe200078e10ff */
[----:B0-----:R-:W-:Y:S06]  /*1b80*/  @P3 EXIT ;  /* 0x000000000000394d */ /* 0x001fec0003800000 */
[----:B0-----:R-:W0:Y:S01]  /*1b90*/  LDS.128 R12, [R13+0x3000] ;  /* 0x003000000d0c7984 */ /* 0x001e220000000c00 */
[----:B------:R-:W-:-:S05]  /*1ba0*/  LEA R3, R0, R3, 0xc ;  /* 0x0000000300037211 */ /* 0x000fca00078e60ff */
[----:B------:R-:W-:-:S05]  /*1bb0*/  IMAD.WIDE R16, R3, 0x4, R16 ;  /* 0x0000000403107825 */ /* 0x000fca00078e0210 */
[----:B0-----:R-:W-:Y:S01]  /*1bc0*/  STG.E.128 desc[UR6][R16.64], R12 ;  /* 0x0000000c10007986 */ /* 0x001fe2000c101d06 */
[----:B------:R-:W-:Y:S05]  /*1bd0*/  EXIT ;  /* 0x000000000000794d */ /* 0x000fea0003800000 */
.L_x_0:
[----:B------:R-:W-:-:S00]  /*1be0*/  BRA `(.L_x_0) ;  /* 0xfffffffc00fc7947 */ /* 0x000fc0000383ffff */
[----:B------:R-:W-:-:S00]  /*1bf0*/  NOP ;  /* 0x0000000000007918 */ /* 0x000fc00000000000 */
        /* <DEDUP_REMOVED lines=8> */
.L_x_1:


//--------------------- .nv.global.init           --------------------------
	.section	.nv.global.init,"aw",@progbits
.nv.global.init:
	.type		_$_str,@object
	.size		_$_str,(_$_str_$_2 - _$_str)
_$_str:
        /*0000*/ 	.byte	0x5f, 0x5f, 0x43, 0x55, 0x44, 0x41, 0x5f, 0x46, 0x54, 0x5a, 0x00
	.type		_$_str_$_2,@object
	.size		_$_str_$_2,(.L_1 - _$_str_$_2)
_$_str_$_2:
        /*000b*/ 	.byte	0x5f, 0x5f, 0x43, 0x55, 0x44, 0x41, 0x5f, 0x50, 0x52, 0x45, 0x43, 0x5f, 0x53, 0x51, 0x52, 0x54
        /*001b*/ 	.byte	0x00
.L_1:


//--------------------- .nv.shared.triton_poi_fused__native_batch_norm_legit_no_training_silu_6 --------------------------
	.section	.nv.shared.triton_poi_fused__native_batch_norm_legit_no_training_silu_6,"aw",@nobits
	.sectionflags	@""
	.align	16
	.zero		1024


//--------------------- .nv.constant0.triton_poi_fused__native_batch_norm_legit_no_training_silu_6 --------------------------
	.section	.nv.constant0.triton_poi_fused__native_batch_norm_legit_no_training_silu_6,"a",@progbits
	.sectionflags	@""
	.align	4
.nv.constant0.triton_poi_fused__native_batch_norm_legit_no_training_silu_6:
	.zero		584
